//
// Generated by NVIDIA NVVM Compiler
//
// Compiler Build ID: CL-36424714
// Cuda compilation tools, release 13.0, V13.0.88
// Based on NVVM 20.0.0
//

.version 9.0
.target sm_100
.address_size 64

	// .globl	_Z11conv2DTiledPKfPfi
.const .align 4 .b8 d_Mask[100];
.extern .shared .align 16 .b8 sharedTile[];

.visible .entry _Z11conv2DTiledPKfPfi(
	.param .u64 .ptr .align 1 _Z11conv2DTiledPKfPfi_param_0,
	.param .u64 .ptr .align 1 _Z11conv2DTiledPKfPfi_param_1,
	.param .u32 _Z11conv2DTiledPKfPfi_param_2
)
{
	.reg .pred 	%p<14>;
	.reg .b32 	%r<45>;
	.reg .b32 	%f<93>;
	.reg .b64 	%rd<17>;

	ld.param.u64 	%rd3, [_Z11conv2DTiledPKfPfi_param_0];
	ld.param.u64 	%rd2, [_Z11conv2DTiledPKfPfi_param_1];
	ld.param.u32 	%r13, [_Z11conv2DTiledPKfPfi_param_2];
	cvta.to.global.u64 	%rd1, %rd3;
	mov.u32 	%r1, %tid.x;
	mov.u32 	%r2, %tid.y;
	mov.u32 	%r14, %ctaid.y;
	mov.u32 	%r3, %ntid.y;
	mad.lo.s32 	%r4, %r14, %r3, %r2;
	mov.u32 	%r15, %ctaid.x;
	mov.u32 	%r5, %ntid.x;
	mad.lo.s32 	%r6, %r15, %r5, %r1;
	add.s32 	%r7, %r5, 4;
	add.s32 	%r8, %r2, 2;
	max.s32 	%r16, %r4, %r6;
	setp.lt.s32 	%p1, %r16, %r13;
	setp.ge.s32 	%p2, %r16, %r13;
	mad.lo.s32 	%r17, %r8, %r7, %r1;
	shl.b32 	%r18, %r17, 2;
	mov.u32 	%r19, sharedTile;
	add.s32 	%r9, %r19, %r18;
	@%p2 bra 	$L__BB0_2;
	mad.lo.s32 	%r20, %r13, %r4, %r6;
	mul.wide.s32 	%rd4, %r20, 4;
	add.s64 	%rd5, %rd1, %rd4;
	ld.global.f32 	%f9, [%rd5];
	st.shared.f32 	[%r9+8], %f9;
$L__BB0_2:
	setp.gt.u32 	%p3, %r1, 1;
	@%p3 bra 	$L__BB0_8;
	setp.ge.s32 	%p4, %r4, %r13;
	setp.lt.s32 	%p5, %r6, 2;
	mov.f32 	%f89, 0f00000000;
	or.pred  	%p6, %p5, %p4;
	@%p6 bra 	$L__BB0_5;
	mad.lo.s32 	%r21, %r13, %r4, %r6;
	add.s32 	%r22, %r21, -2;
	mul.wide.u32 	%rd6, %r22, 4;
	add.s64 	%rd7, %rd1, %rd6;
	ld.global.f32 	%f89, [%rd7];
$L__BB0_5:
	st.shared.f32 	[%r9], %f89;
	add.s32 	%r10, %r6, %r5;
	mov.f32 	%f90, 0f00000000;
	max.s32 	%r23, %r10, %r4;
	setp.ge.s32 	%p7, %r23, %r13;
	@%p7 bra 	$L__BB0_7;
	mad.lo.s32 	%r24, %r13, %r4, %r10;
	mul.wide.s32 	%rd8, %r24, 4;
	add.s64 	%rd9, %rd1, %rd8;
	ld.global.f32 	%f90, [%rd9];
$L__BB0_7:
	shl.b32 	%r25, %r5, 2;
	add.s32 	%r26, %r9, %r25;
	st.shared.f32 	[%r26+8], %f90;
$L__BB0_8:
	setp.gt.u32 	%p8, %r2, 1;
	mad.lo.s32 	%r27, %r7, %r2, %r1;
	shl.b32 	%r28, %r27, 2;
	add.s32 	%r11, %r19, %r28;
	@%p8 bra 	$L__BB0_14;
	setp.ge.s32 	%p9, %r6, %r13;
	setp.lt.u32 	%p10, %r4, 2;
	mov.f32 	%f91, 0f00000000;
	or.pred  	%p11, %p10, %p9;
	@%p11 bra 	$L__BB0_11;
	add.s32 	%r30, %r4, -2;
	mad.lo.s32 	%r31, %r13, %r30, %r6;
	mul.wide.s32 	%rd10, %r31, 4;
	add.s64 	%rd11, %rd1, %rd10;
	ld.global.f32 	%f91, [%rd11];
$L__BB0_11:
	st.shared.f32 	[%r11+8], %f91;
	add.s32 	%r12, %r4, %r3;
	mov.f32 	%f92, 0f00000000;
	max.s32 	%r32, %r12, %r6;
	setp.ge.s32 	%p12, %r32, %r13;
	@%p12 bra 	$L__BB0_13;
	mad.lo.s32 	%r33, %r13, %r12, %r6;
	mul.wide.s32 	%rd12, %r33, 4;
	add.s64 	%rd13, %rd1, %rd12;
	ld.global.f32 	%f92, [%rd13];
$L__BB0_13:
	add.s32 	%r34, %r8, %r3;
	mad.lo.s32 	%r35, %r34, %r7, %r1;
	shl.b32 	%r36, %r35, 2;
	add.s32 	%r38, %r19, %r36;
	st.shared.f32 	[%r38+8], %f92;
$L__BB0_14:
	bar.sync 	0;
	not.pred 	%p13, %p1;
	@%p13 bra 	$L__BB0_16;
	ld.shared.f32 	%f14, [%r11];
	ld.const.f32 	%f15, [d_Mask];
	fma.rn.f32 	%f16, %f14, %f15, 0f00000000;
	ld.shared.f32 	%f17, [%r11+4];
	ld.const.f32 	%f18, [d_Mask+4];
	fma.rn.f32 	%f19, %f17, %f18, %f16;
	ld.shared.f32 	%f20, [%r11+8];
	ld.const.f32 	%f21, [d_Mask+8];
	fma.rn.f32 	%f22, %f20, %f21, %f19;
	ld.shared.f32 	%f23, [%r11+12];
	ld.const.f32 	%f24, [d_Mask+12];
	fma.rn.f32 	%f25, %f23, %f24, %f22;
	ld.shared.f32 	%f26, [%r11+16];
	ld.const.f32 	%f27, [d_Mask+16];
	fma.rn.f32 	%f28, %f26, %f27, %f25;
	shl.b32 	%r39, %r7, 2;
	add.s32 	%r40, %r11, %r39;
	ld.shared.f32 	%f29, [%r40];
	ld.const.f32 	%f30, [d_Mask+20];
	fma.rn.f32 	%f31, %f29, %f30, %f28;
	ld.shared.f32 	%f32, [%r40+4];
	ld.const.f32 	%f33, [d_Mask+24];
	fma.rn.f32 	%f34, %f32, %f33, %f31;
	ld.shared.f32 	%f35, [%r40+8];
	ld.const.f32 	%f36, [d_Mask+28];
	fma.rn.f32 	%f37, %f35, %f36, %f34;
	ld.shared.f32 	%f38, [%r40+12];
	ld.const.f32 	%f39, [d_Mask+32];
	fma.rn.f32 	%f40, %f38, %f39, %f37;
	ld.shared.f32 	%f41, [%r40+16];
	ld.const.f32 	%f42, [d_Mask+36];
	fma.rn.f32 	%f43, %f41, %f42, %f40;
	add.s32 	%r41, %r40, %r39;
	ld.shared.f32 	%f44, [%r41];
	ld.const.f32 	%f45, [d_Mask+40];
	fma.rn.f32 	%f46, %f44, %f45, %f43;
	ld.shared.f32 	%f47, [%r41+4];
	ld.const.f32 	%f48, [d_Mask+44];
	fma.rn.f32 	%f49, %f47, %f48, %f46;
	ld.shared.f32 	%f50, [%r41+8];
	ld.const.f32 	%f51, [d_Mask+48];
	fma.rn.f32 	%f52, %f50, %f51, %f49;
	ld.shared.f32 	%f53, [%r41+12];
	ld.const.f32 	%f54, [d_Mask+52];
	fma.rn.f32 	%f55, %f53, %f54, %f52;
	ld.shared.f32 	%f56, [%r41+16];
	ld.const.f32 	%f57, [d_Mask+56];
	fma.rn.f32 	%f58, %f56, %f57, %f55;
	add.s32 	%r42, %r41, %r39;
	ld.shared.f32 	%f59, [%r42];
	ld.const.f32 	%f60, [d_Mask+60];
	fma.rn.f32 	%f61, %f59, %f60, %f58;
	ld.shared.f32 	%f62, [%r42+4];
	ld.const.f32 	%f63, [d_Mask+64];
	fma.rn.f32 	%f64, %f62, %f63, %f61;
	ld.shared.f32 	%f65, [%r42+8];
	ld.const.f32 	%f66, [d_Mask+68];
	fma.rn.f32 	%f67, %f65, %f66, %f64;
	ld.shared.f32 	%f68, [%r42+12];
	ld.const.f32 	%f69, [d_Mask+72];
	fma.rn.f32 	%f70, %f68, %f69, %f67;
	ld.shared.f32 	%f71, [%r42+16];
	ld.const.f32 	%f72, [d_Mask+76];
	fma.rn.f32 	%f73, %f71, %f72, %f70;
	add.s32 	%r43, %r42, %r39;
	ld.shared.f32 	%f74, [%r43];
	ld.const.f32 	%f75, [d_Mask+80];
	fma.rn.f32 	%f76, %f74, %f75, %f73;
	ld.shared.f32 	%f77, [%r43+4];
	ld.const.f32 	%f78, [d_Mask+84];
	fma.rn.f32 	%f79, %f77, %f78, %f76;
	ld.shared.f32 	%f80, [%r43+8];
	ld.const.f32 	%f81, [d_Mask+88];
	fma.rn.f32 	%f82, %f80, %f81, %f79;
	ld.shared.f32 	%f83, [%r43+12];
	ld.const.f32 	%f84, [d_Mask+92];
	fma.rn.f32 	%f85, %f83, %f84, %f82;
	ld.shared.f32 	%f86, [%r43+16];
	ld.const.f32 	%f87, [d_Mask+96];
	fma.rn.f32 	%f88, %f86, %f87, %f85;
	mad.lo.s32 	%r44, %r13, %r4, %r6;
	cvta.to.global.u64 	%rd14, %rd2;
	mul.wide.s32 	%rd15, %r44, 4;
	add.s64 	%rd16, %rd14, %rd15;
	st.global.f32 	[%rd16], %f88;
$L__BB0_16:
	ret;

}


// ===== COMPILED SASS (sm_100) =====

	.target	sm_100

	.elftype	@"ET_EXEC"


//--------------------- .note.nv.tkinfo           --------------------------
	.section	.note.nv.tkinfo,"",@"SHT_NOTE"
	.sectionflags	@"SHF_NOTE_NV_TKINFO"
	.tkinfo
        /*0018*/ 	.word	0x00000002
        /*0030*/ 	.string	""
        /*0030*/ 	.string	"ptxas"
        /*0030*/ 	.string	"Cuda compilation tools, release 13.0, V13.0.88"
        /*0030*/ 	.string	"Build cuda_13.0.r13.0/compiler.36424714_0"
        /*0030*/ 	.string	"-arch sm_100 -m 64 "



//--------------------- .note.nv.cuinfo           --------------------------
	.section	.note.nv.cuinfo,"",@"SHT_NOTE"
	.sectionflags	@"SHF_NOTE_NV_CUINFO"
        /*0018*/ 	.short	0x0002
        /*001a*/ 	.short	0x0064
        /*001c*/ 	.short	0x0082
	.zero		2


//--------------------- .nv.info                  --------------------------
	.section	.nv.info,"",@"SHT_CUDA_INFO"
	.align	4


	//----- nvinfo : EIATTR_REGCOUNT
	.align		4
        /*0000*/ 	.byte	0x04, 0x2f
        /*0002*/ 	.short	(.L_2 - .L_1)
	.align		4
.L_1:
        /*0004*/ 	.word	index@(_Z11conv2DTiledPKfPfi)
        /*0008*/ 	.word	0x00000018


	//----- nvinfo : EIATTR_FRAME_SIZE
	.align		4
.L_2:
        /*000c*/ 	.byte	0x04, 0x11
        /*000e*/ 	.short	(.L_4 - .L_3)
	.align		4
.L_3:
        /*0010*/ 	.word	index@(_Z11conv2DTiledPKfPfi)
        /*0014*/ 	.word	0x00000000


	//----- nvinfo : EIATTR_MIN_STACK_SIZE
	.align		4
.L_4:
        /*0018*/ 	.byte	0x04, 0x12
        /*001a*/ 	.short	(.L_6 - .L_5)
	.align		4
.L_5:
        /*001c*/ 	.word	index@(_Z11conv2DTiledPKfPfi)
        /*0020*/ 	.word	0x00000000
.L_6:


//--------------------- .nv.compat                --------------------------
	.section	.nv.compat,"",@"SHT_CUDA_COMPAT_INFO"
	.align	4
        /*0000*/ 	.byte	0x02, 0x09, 0x00, 0x00, 0x02, 0x02, 0x01, 0x00, 0x02, 0x05, 0x05, 0x00, 0x03, 0x07, 0x01, 0x01
        /*0010*/ 	.byte	0x02, 0x03, 0x00, 0x00, 0x02, 0x06, 0x01, 0x00, 0x04, 0x0b, 0x08, 0x00, 0x09, 0x00, 0x00, 0x00
        /*0020*/ 	.byte	0x00, 0x00, 0x00, 0x00


//--------------------- .nv.info._Z11conv2DTiledPKfPfi --------------------------
	.section	.nv.info._Z11conv2DTiledPKfPfi,"",@"SHT_CUDA_INFO"
	.sectionflags	@""
	.align	4


	//----- nvinfo : EIATTR_CUDA_API_VERSION
	.align		4
        /*0000*/ 	.byte	0x04, 0x37
        /*0002*/ 	.short	(.L_8 - .L_7)
.L_7:
        /*0004*/ 	.word	0x00000082


	//----- nvinfo : EIATTR_KPARAM_INFO
	.align		4
.L_8:
        /*0008*/ 	.byte	0x04, 0x17
        /*000a*/ 	.short	(.L_10 - .L_9)
.L_9:
        /*000c*/ 	.word	0x00000000
        /*0010*/ 	.short	0x0002
        /*0012*/ 	.short	0x0010
        /*0014*/ 	.byte	0x00, 0xf0, 0x11, 0x00


	//----- nvinfo : EIATTR_KPARAM_INFO
	.align		4
.L_10:
        /*0018*/ 	.byte	0x04, 0x17
        /*001a*/ 	.short	(.L_12 - .L_11)
.L_11:
        /*001c*/ 	.word	0x00000000
        /*0020*/ 	.short	0x0001
        /*0022*/ 	.short	0x0008
        /*0024*/ 	.byte	0x00, 0xf5, 0x21, 0x00


	//----- nvinfo : EIATTR_KPARAM_INFO
	.align		4
.L_12:
        /*0028*/ 	.byte	0x04, 0x17
        /*002a*/ 	.short	(.L_14 - .L_13)
.L_13:
        /*002c*/ 	.word	0x00000000
        /*0030*/ 	.short	0x0000
        /*0032*/ 	.short	0x0000
        /*0034*/ 	.byte	0x00, 0xf5, 0x21, 0x00


	//----- nvinfo : EIATTR_SPARSE_MMA_MASK
	.align		4
.L_14:
        /*0038*/ 	.byte	0x03, 0x50
        /*003a*/ 	.short	0x0000


	//----- nvinfo : EIATTR_MAXREG_COUNT
	.align		4
        /*003c*/ 	.byte	0x03, 0x1b
        /*003e*/ 	.short	0x00ff


	//----- nvinfo : EIATTR_NUM_BARRIERS
	.align		4
        /*0040*/ 	.byte	0x02, 0x4c
        /*0042*/ 	.byte	0x01
	.zero		1


	//----- nvinfo : EIATTR_MERCURY_ISA_VERSION
	.align		4
        /*0044*/ 	.byte	0x03, 0x5f
        /*0046*/ 	.short	0x0101


	//----- nvinfo : EIATTR_VRC_CTA_INIT_COUNT
	.align		4
        /*0048*/ 	.byte	0x02, 0x4a
	.zero		1
	.zero		1


	//----- nvinfo : EIATTR_EXIT_INSTR_OFFSETS
	.align		4
        /*004c*/ 	.byte	0x04, 0x1c
        /*004e*/ 	.short	(.L_16 - .L_15)


	//   ....[0]....
.L_15:
        /*0050*/ 	.word	0x000004d0


	//   ....[1]....
        /*0054*/ 	.word	0x00000920


	//----- nvinfo : EIATTR_CRS_STACK_SIZE
	.align		4
.L_16:
        /*0058*/ 	.byte	0x04, 0x1e
        /*005a*/ 	.short	(.L_18 - .L_17)
.L_17:
        /*005c*/ 	.word	0x00000000


	//----- nvinfo : EIATTR_CBANK_PARAM_SIZE
	.align		4
.L_18:
        /*0060*/ 	.byte	0x03, 0x19
        /*0062*/ 	.short	0x0014


	//----- nvinfo : EIATTR_PARAM_CBANK
	.align		4
        /*0064*/ 	.byte	0x04, 0x0a
        /*0066*/ 	.short	(.L_20 - .L_19)
	.align		4
.L_19:
        /*0068*/ 	.word	index@(.nv.constant0._Z11conv2DTiledPKfPfi)
        /*006c*/ 	.short	0x0380
        /*006e*/ 	.short	0x0014


	//----- nvinfo : EIATTR_SW_WAR
	.align		4
.L_20:
        /*0070*/ 	.byte	0x04, 0x36
        /*0072*/ 	.short	(.L_22 - .L_21)
.L_21:
        /*0074*/ 	.word	0x00000008
.L_22:


//--------------------- .nv.callgraph             --------------------------
	.section	.nv.callgraph,"",@"SHT_CUDA_CALLGRAPH"
	.align	4
	.sectionentsize	8
	.align		4
        /*0000*/ 	.word	0x00000000
	.align		4
        /*0004*/ 	.word	0xffffffff
	.align		4
        /*0008*/ 	.word	0x00000000
	.align		4
        /*000c*/ 	.word	0xfffffffe
	.align		4
        /*0010*/ 	.word	0x00000000
	.align		4
        /*0014*/ 	.word	0xfffffffd
	.align		4
        /*0018*/ 	.word	0x00000000
	.align		4
        /*001c*/ 	.word	0xfffffffc


//--------------------- .nv.constant3             --------------------------
	.section	.nv.constant3,"a",@progbits
	.align	4
.nv.constant3:
	.type		d_Mask,@object
	.size		d_Mask,(.L_0 - d_Mask)
d_Mask:
	.zero		100
.L_0:


//--------------------- .text._Z11conv2DTiledPKfPfi --------------------------
	.section	.text._Z11conv2DTiledPKfPfi,"ax",@progbits
	.align	128
        .global         _Z11conv2DTiledPKfPfi
        .type           _Z11conv2DTiledPKfPfi,@function
        .size           _Z11conv2DTiledPKfPfi,(.L_x_5 - _Z11conv2DTiledPKfPfi)
        .other          _Z11conv2DTiledPKfPfi,@"STO_CUDA_ENTRY STV_DEFAULT"
_Z11conv2DTiledPKfPfi:
.text._Z11conv2DTiledPKfPfi:
[----:B------:R-:W-:Y:S01]  /*0000*/  LDC R1, c[0x0][0x37c] ;  /* 0x0000df00ff017b82 */ /* 0x000fe20000000800 */
[----:B------:R-:W0:Y:S07]  /*0010*/  S2R R13, SR_TID.Y ;  /* 0x00000000000d7919 */ /* 0x000e2e0000002200 */
[----:B------:R-:W0:Y:S01]  /*0020*/  LDC R0, c[0x0][0x364] ;  /* 0x0000d900ff007b82 */ /* 0x000e220000000800 */
[----:B------:R-:W1:Y:S01]  /*0030*/  LDCU UR8, c[0x0][0x390] ;  /* 0x00007200ff0877ac */ /* 0x000e620008000800 */
[----:B------:R-:W2:Y:S01]  /*0040*/  S2R R7, SR_TID.X ;  /* 0x0000000000077919 */ /* 0x000ea20000002100 */
[----:B------:R-:W3:Y:S05]  /*0050*/  LDCU.64 UR6, c[0x0][0x358] ;  /* 0x00006b00ff0677ac */ /* 0x000eea0008000a00 */
[----:B------:R-:W0:Y:S08]  /*0060*/  S2UR UR4, SR_CTAID.Y ;  /* 0x00000000000479c3 */ /* 0x000e300000002600 */
[----:B------:R-:W2:Y:S08]  /*0070*/  S2UR UR5, SR_CTAID.X ;  /* 0x00000000000579c3 */ /* 0x000eb00000002500 */
[----:B------:R-:W2:Y:S01]  /*0080*/  LDC R5, c[0x0][0x360] ;  /* 0x0000d800ff057b82 */ /* 0x000ea20000000800 */
[----:B0-----:R-:W-:-:S02]  /*0090*/  IMAD R3, R0, UR4, R13 ;  /* 0x0000000400037c24 */ /* 0x001fc4000f8e020d */
[----:B--2---:R-:W-:-:S05]  /*00a0*/  IMAD R2, R5, UR5, R7 ;  /* 0x0000000505027c24 */ /* 0x004fca000f8e0207 */
[----:B------:R-:W-:-:S04]  /*00b0*/  VIMNMX R8, PT, PT, R3, R2, !PT ;  /* 0x0000000203087248 */ /* 0x000fc80007fe0100 */
[----:B-1----:R-:W-:-:S13]  /*00c0*/  ISETP.GE.AND P0, PT, R8, UR8, PT ;  /* 0x0000000808007c0c */ /* 0x002fda000bf06270 */
[----:B------:R-:W0:Y:S01]  /*00d0*/  @!P0 LDC.64 R10, c[0x0][0x380] ;  /* 0x0000e000ff0a8b82 */ /* 0x000e220000000a00 */
[----:B------:R-:W-:-:S04]  /*00e0*/  @!P0 IMAD R9, R3, UR8, R2 ;  /* 0x0000000803098c24 */ /* 0x000fc8000f8e0202 */
[----:B0-----:R-:W-:-:S06]  /*00f0*/  @!P0 IMAD.WIDE R10, R9, 0x4, R10 ;  /* 0x00000004090a8825 */ /* 0x001fcc00078e020a */
[----:B---3--:R-:W2:Y:S01]  /*0100*/  @!P0 LDG.E R11, desc[UR6][R10.64] ;  /* 0x000000060a0b8981 */ /* 0x008ea2000c1e1900 */
[----:B------:R-:W0:Y:S01]  /*0110*/  S2UR UR5, SR_CgaCtaId ;  /* 0x00000000000579c3 */ /* 0x000e220000008800 */
[----:B------:R-:W-:Y:S01]  /*0120*/  IADD3 R9, PT, PT, R13, 0x2, RZ ;  /* 0x000000020d097810 */ /* 0x000fe20007ffe0ff */
[----:B------:R-:W-:Y:S01]  /*0130*/  UMOV UR4, 0x400 ;  /* 0x0000040000047882 */ /* 0x000fe20000000000 */
[----:B------:R-:W-:Y:S01]  /*0140*/  IADD3 R4, PT, PT, R5, 0x4, RZ ;  /* 0x0000000405047810 */ /* 0x000fe20007ffe0ff */
[----:B------:R-:W-:Y:S01]  /*0150*/  BSSY.RECONVERGENT B0, `(.L_x_0) ;  /* 0x000001d000007945 */ /* 0x000fe20003800200 */
[----:B------:R-:W-:Y:S02]  /*0160*/  ISETP.GT.U32.AND P3, PT, R7, 0x1, PT ;  /* 0x000000010700780c */ /* 0x000fe40003f64070 */
[----:B------:R-:W-:Y:S01]  /*0170*/  ISETP.GE.AND P1, PT, R8, UR8, PT ;  /* 0x0000000808007c0c */ /* 0x000fe2000bf26270 */
[C-C-:B------:R-:W-:Y:S01]  /*0180*/  IMAD R6, R4.reuse, R9, R7.reuse ;  /* 0x0000000904067224 */ /* 0x140fe200078e0207 */
[----:B------:R-:W-:Y:S01]  /*0190*/  ISETP.GT.U32.AND P2, PT, R13, 0x1, PT ;  /* 0x000000010d00780c */ /* 0x000fe20003f44070 */
[----:B------:R-:W-:Y:S01]  /*01a0*/  IMAD R14, R4, R13, R7 ;  /* 0x0000000d040e7224 */ /* 0x000fe200078e0207 */
[----:B0-----:R-:W-:-:S06]  /*01b0*/  ULEA UR4, UR5, UR4, 0x18 ;  /* 0x0000000405047291 */ /* 0x001fcc000f8ec0ff */
[----:B------:R-:W-:-:S05]  /*01c0*/  LEA R6, R6, UR4, 0x2 ;  /* 0x0000000406067c11 */ /* 0x000fca000f8e10ff */
[----:B--2---:R0:W-:Y:S01]  /*01d0*/  @!P0 STS [R6+0x8], R11 ;  /* 0x0000080b06008388 */ /* 0x0041e20000000800 */
[----:B------:R-:W-:Y:S05]  /*01e0*/  @P3 BRA `(.L_x_1) ;  /* 0x00000000004c3947 */ /* 0x000fea0003800000 */
[C---:B------:R-:W-:Y:S02]  /*01f0*/  ISETP.GE.AND P0, PT, R3.reuse, UR8, PT ;  /* 0x0000000803007c0c */ /* 0x040fe4000bf06270 */
[C---:B------:R-:W-:Y:S02]  /*0200*/  IADD3 R8, PT, PT, R2.reuse, R5, RZ ;  /* 0x0000000502087210 */ /* 0x040fe40007ffe0ff */
[----:B------:R-:W-:Y:S02]  /*0210*/  ISETP.LT.OR P0, PT, R2, 0x2, P0 ;  /* 0x000000020200780c */ /* 0x000fe40000701670 */
[----:B------:R-:W-:-:S04]  /*0220*/  VIMNMX R10, PT, PT, R3, R8, !PT ;  /* 0x00000008030a7248 */ /* 0x000fc80007fe0100 */
[----:B------:R-:W-:-:S07]  /*0230*/  ISETP.GE.AND P3, PT, R10, UR8, PT ;  /* 0x000000080a007c0c */ /* 0x000fce000bf66270 */
[----:B------:R-:W1:Y:S01]  /*0240*/  @!P0 LDC.64 R12, c[0x0][0x380] ;  /* 0x0000e000ff0c8b82 */ /* 0x000e620000000a00 */
[----:B------:R-:W-:-:S05]  /*0250*/  @!P0 IMAD R15, R3, UR8, R2 ;  /* 0x00000008030f8c24 */ /* 0x000fca000f8e0202 */
[----:B------:R-:W-:Y:S01]  /*0260*/  @!P0 IADD3 R15, PT, PT, R15, -0x2, RZ ;  /* 0xfffffffe0f0f8810 */ /* 0x000fe20007ffe0ff */
[----:B------:R-:W-:Y:S01]  /*0270*/  @!P3 IMAD R17, R3, UR8, R8 ;  /* 0x000000080311bc24 */ /* 0x000fe2000f8e0208 */
[----:B0-----:R-:W0:Y:S01]  /*0280*/  @!P3 LDC.64 R10, c[0x0][0x380] ;  /* 0x0000e000ff0abb82 */ /* 0x001e220000000a00 */
[----:B------:R-:W-:Y:S02]  /*0290*/  MOV R8, RZ ;  /* 0x000000ff00087202 */ /* 0x000fe40000000f00 */
[----:B-1----:R-:W-:-:S04]  /*02a0*/  @!P0 IMAD.WIDE.U32 R12, R15, 0x4, R12 ;  /* 0x000000040f0c8825 */ /* 0x002fc800078e000c */
[----:B------:R-:W-:Y:S02]  /*02b0*/  HFMA2 R15, -RZ, RZ, 0, 0 ;  /* 0x00000000ff0f7431 */ /* 0x000fe400000001ff */
[----:B0-----:R-:W-:-:S04]  /*02c0*/  @!P3 IMAD.WIDE R10, R17, 0x4, R10 ;  /* 0x00000004110ab825 */ /* 0x001fc800078e020a */
[----:B------:R-:W2:Y:S04]  /*02d0*/  @!P0 LDG.E R15, desc[UR6][R12.64] ;  /* 0x000000060c0f8981 */ /* 0x000ea8000c1e1900 */
[----:B------:R-:W3:Y:S01]  /*02e0*/  @!P3 LDG.E R8, desc[UR6][R10.64] ;  /* 0x000000060a08b981 */ /* 0x000ee2000c1e1900 */
[----:B------:R-:W-:-:S03]  /*02f0*/  LEA R17, R5, R6, 0x2 ;  /* 0x0000000605117211 */ /* 0x000fc600078e10ff */
[----:B--2---:R1:W-:Y:S04]  /*0300*/  STS [R6], R15 ;  /* 0x0000000f06007388 */ /* 0x0043e80000000800 */
[----:B---3--:R1:W-:Y:S02]  /*0310*/  STS [R17+0x8], R8 ;  /* 0x0000080811007388 */ /* 0x0083e40000000800 */
.L_x_1:
[----:B------:R-:W-:Y:S05]  /*0320*/  BSYNC.RECONVERGENT B0 ;  /* 0x0000000000007941 */ /* 0x000fea0003800200 */
.L_x_0:
[----:B------:R-:W-:Y:S01]  /*0330*/  BSSY.RECONVERGENT B0, `(.L_x_2) ;  /* 0x0000018000007945 */ /* 0x000fe20003800200 */
[----:B01----:R-:W-:-:S03]  /*0340*/  LEA R6, R14, UR4, 0x2 ;  /* 0x000000040e067c11 */ /* 0x003fc6000f8e10ff */
[----:B------:R-:W-:Y:S05]  /*0350*/  @P2 BRA `(.L_x_3) ;  /* 0x0000000000542947 */ /* 0x000fea0003800000 */
[C---:B------:R-:W-:Y:S02]  /*0360*/  ISETP.GE.AND P0, PT, R2.reuse, UR8, PT ;  /* 0x0000000802007c0c */ /* 0x040fe4000bf06270 */
[C---:B------:R-:W-:Y:S02]  /*0370*/  IADD3 R17, PT, PT, R3.reuse, R0, RZ ;  /* 0x0000000003117210 */ /* 0x040fe40007ffe0ff */
[----:B------:R-:W-:Y:S02]  /*0380*/  ISETP.LT.U32.OR P0, PT, R3, 0x2, P0 ;  /* 0x000000020300780c */ /* 0x000fe40000701470 */
[----:B------:R-:W-:-:S04]  /*0390*/  VIMNMX R8, PT, PT, R2, R17, !PT ;  /* 0x0000001102087248 */ /* 0x000fc80007fe0100 */
[----:B------:R-:W-:Y:S02]  /*03a0*/  ISETP.GE.AND P2, PT, R8, UR8, PT ;  /* 0x0000000808007c0c */ /* 0x000fe4000bf46270 */
[----:B------:R-:W-:-:S05]  /*03b0*/  MOV R8, RZ ;  /* 0x000000ff00087202 */ /* 0x000fca0000000f00 */
[----:B------:R-:W0:Y:S01]  /*03c0*/  @!P0 LDC.64 R12, c[0x0][0x380] ;  /* 0x0000e000ff0c8b82 */ /* 0x000e220000000a00 */
[----:B------:R-:W-:-:S05]  /*03d0*/  @!P0 IADD3 R15, PT, PT, R3, -0x2, RZ ;  /* 0xfffffffe030f8810 */ /* 0x000fca0007ffe0ff */
[--C-:B------:R-:W-:Y:S02]  /*03e0*/  @!P0 IMAD R15, R15, UR8, R2.reuse ;  /* 0x000000080f0f8c24 */ /* 0x100fe4000f8e0202 */
[----:B------:R-:W1:Y:S01]  /*03f0*/  @!P2 LDC.64 R10, c[0x0][0x380] ;  /* 0x0000e000ff0aab82 */ /* 0x000e620000000a00 */
[----:B------:R-:W-:Y:S02]  /*0400*/  @!P2 IMAD R17, R17, UR8, R2 ;  /* 0x000000081111ac24 */ /* 0x000fe4000f8e0202 */
[----:B0-----:R-:W-:-:S04]  /*0410*/  @!P0 IMAD.WIDE R12, R15, 0x4, R12 ;  /* 0x000000040f0c8825 */ /* 0x001fc800078e020c */
[----:B------:R-:W-:Y:S02]  /*0420*/  HFMA2 R15, -RZ, RZ, 0, 0 ;  /* 0x00000000ff0f7431 */ /* 0x000fe400000001ff */
[----:B-1----:R-:W-:-:S04]  /*0430*/  @!P2 IMAD.WIDE R10, R17, 0x4, R10 ;  /* 0x00000004110aa825 */ /* 0x002fc800078e020a */
[----:B------:R-:W2:Y:S04]  /*0440*/  @!P0 LDG.E R15, desc[UR6][R12.64] ;  /* 0x000000060c0f8981 */ /* 0x000ea8000c1e1900 */
[----:B------:R-:W3:Y:S01]  /*0450*/  @!P2 LDG.E R8, desc[UR6][R10.64] ;  /* 0x000000060a08a981 */ /* 0x000ee2000c1e1900 */
[----:B------:R-:W-:-:S05]  /*0460*/  IADD3 R0, PT, PT, R9, R0, RZ ;  /* 0x0000000009007210 */ /* 0x000fca0007ffe0ff */
[----:B------:R-:W-:-:S05]  /*0470*/  IMAD R0, R4, R0, R7 ;  /* 0x0000000004007224 */ /* 0x000fca00078e0207 */
[----:B------:R-:W-:Y:S01]  /*0480*/  LEA R7, R0, UR4, 0x2 ;  /* 0x0000000400077c11 */ /* 0x000fe2000f8e10ff */
[----:B--2---:R0:W-:Y:S04]  /*0490*/  STS [R6+0x8], R15 ;  /* 0x0000080f06007388 */ /* 0x0041e80000000800 */
[----:B---3--:R0:W-:Y:S02]  /*04a0*/  STS [R7+0x8], R8 ;  /* 0x0000080807007388 */ /* 0x0081e40000000800 */
.L_x_3:
[----:B------:R-:W-:Y:S05]  /*04b0*/  BSYNC.RECONVERGENT B0 ;  /* 0x0000000000007941 */ /* 0x000fea0003800200 */
.L_x_2:
[----:B------:R-:W-:Y:S06]  /*04c0*/  BAR.SYNC.DEFER_BLOCKING 0x0 ;  /* 0x0000000000007b1d */ /* 0x000fec0000010000 */
[----:B------:R-:W-:Y:S05]  /*04d0*/  @P1 EXIT ;  /* 0x000000000000194d */ /* 0x000fea0003800000 */
[----:B------:R-:W1:Y:S01]  /*04e0*/  LDS R0, [R6] ;  /* 0x0000000006007984 */ /* 0x000e620000000800 */
[-C--:B------:R-:W-:Y:S01]  /*04f0*/  LEA R18, R5, R6.reuse, 0x2 ;  /* 0x0000000605127211 */ /* 0x080fe200078e10ff */
[----:B------:R-:W1:Y:S01]  /*0500*/  LDCU.128 UR12, c[0x3][URZ] ;  /* 0x00c00000ff0c77ac */ /* 0x000e620008000c00 */
[C---:B------:R-:W-:Y:S01]  /*0510*/  LEA R16, R4.reuse, R6, 0x2 ;  /* 0x0000000604107211 */ /* 0x040fe200078e10ff */
[----:B------:R-:W2:Y:S01]  /*0520*/  LDS R11, [R6+0x4] ;  /* 0x00000400060b7984 */ /* 0x000ea20000000800 */
[----:B------:R-:W-:Y:S01]  /*0530*/  IMAD R3, R3, UR8, R2 ;  /* 0x0000000803037c24 */ /* 0x000fe2000f8e0202 */
[----:B------:R-:W3:Y:S01]  /*0540*/  LDCU.128 UR16, c[0x3][0x10] ;  /* 0x00c00200ff1077ac */ /* 0x000ee20008000c00 */
[-C--:B------:R-:W-:Y:S01]  /*0550*/  LEA R19, R5, R16.reuse, 0x2 ;  /* 0x0000001005137211 */ /* 0x080fe200078e10ff */
[----:B------:R-:W4:Y:S01]  /*0560*/  LDS R10, [R6+0x8] ;  /* 0x00000800060a7984 */ /* 0x000f220000000800 */
[----:B------:R-:W-:Y:S01]  /*0570*/  LEA R17, R4, R16, 0x2 ;  /* 0x0000001004117211 */ /* 0x000fe200078e10ff */
[----:B------:R-:W5:Y:S02]  /*0580*/  LDCU UR4, c[0x3][0x60] ;  /* 0x00c00c00ff0477ac */ /* 0x000f640008000800 */
[----:B------:R-:W3:Y:S04]  /*0590*/  LDS R12, [R6+0xc] ;  /* 0x00000c00060c7984 */ /* 0x000ee80000000800 */
[----:B0-----:R1:W0:Y:S04]  /*05a0*/  LDS R15, [R6+0x10] ;  /* 0x00001000060f7984 */ /* 0x0012280000000800 */
[----:B------:R-:W5:Y:S04]  /*05b0*/  LDS R13, [R18+0x10] ;  /* 0x00001000120d7984 */ /* 0x000f680000000800 */
[----:B------:R-:W5:Y:S04]  /*05c0*/  LDS R14, [R18+0x14] ;  /* 0x00001400120e7984 */ /* 0x000f680000000800 */
[----:B------:R-:W5:Y:S04]  /*05d0*/  LDS R9, [R18+0x18] ;  /* 0x0000180012097984 */ /* 0x000f680000000800 */
[----:B------:R-:W5:Y:S04]  /*05e0*/  LDS R8, [R18+0x1c] ;  /* 0x00001c0012087984 */ /* 0x000f680000000800 */
[----:B------:R2:W5:Y:S01]  /*05f0*/  LDS R7, [R18+0x20] ;  /* 0x0000200012077984 */ /* 0x0005620000000800 */
[----:B-1----:R-:W-:-:S03]  /*0600*/  FFMA R6, R0, UR12, RZ ;  /* 0x0000000c00067c23 */ /* 0x002fc600080000ff */
[----:B------:R-:W1:Y:S01]  /*0610*/  LDS R0, [R19+0x10] ;  /* 0x0000100013007984 */ /* 0x000e620000000800 */
[----:B--2---:R-:W-:Y:S01]  /*0620*/  FFMA R11, R11, UR13, R6 ;  /* 0x0000000d0b0b7c23 */ /* 0x004fe20008000006 */
[----:B------:R-:W-:Y:S02]  /*0630*/  LEA R18, R5, R17, 0x2 ;  /* 0x0000001105127211 */ /* 0x000fe400078e10ff */
[----:B------:R-:W2:Y:S01]  /*0640*/  LDS R6, [R19+0x14] ;  /* 0x0000140013067984 */ /* 0x000ea20000000800 */
[----:B----4-:R-:W-:-:S03]  /*0650*/  FFMA R11, R10, UR14, R11 ;  /* 0x0000000e0a0b7c23 */ /* 0x010fc6000800000b */
[----:B------:R-:W4:Y:S01]  /*0660*/  LDS R10, [R19+0x18] ;  /* 0x00001800130a7984 */ /* 0x000f220000000800 */
[----:B---3--:R-:W-:Y:S01]  /*0670*/  FFMA R12, R12, UR15, R11 ;  /* 0x0000000f0c0c7c23 */ /* 0x008fe2000800000b */
[----:B------:R-:W3:Y:S02]  /*0680*/  LDCU.128 UR12, c[0x3][0x20] ;  /* 0x00c00400ff0c77ac */ /* 0x000ee40008000c00 */
[----:B------:R-:W4:Y:S01]  /*0690*/  LDS R11, [R19+0x1c] ;  /* 0x00001c00130b7984 */ /* 0x000f220000000800 */
[----:B0-----:R-:W-:-:S03]  /*06a0*/  FFMA R16, R15, UR16, R12 ;  /* 0x000000100f107c23 */ /* 0x001fc6000800000c */
[----:B------:R-:W0:Y:S01]  /*06b0*/  LDS R12, [R19+0x20] ;  /* 0x00002000130c7984 */ /* 0x000e220000000800 */
[----:B-----5:R-:W-:-:S03]  /*06c0*/  FFMA R15, R13, UR17, R16 ;  /* 0x000000110d0f7c23 */ /* 0x020fc60008000010 */
[----:B------:R-:W5:Y:S01]  /*06d0*/  LDS R13, [R18+0x10] ;  /* 0x00001000120d7984 */ /* 0x000f620000000800 */
[----:B------:R-:W-:-:S03]  /*06e0*/  FFMA R16, R14, UR18, R15 ;  /* 0x000000120e107c23 */ /* 0x000fc6000800000f */
[----:B------:R-:W5:Y:S01]  /*06f0*/  LDS R14, [R18+0x14] ;  /* 0x00001400120e7984 */ /* 0x000f620000000800 */
[----:B------:R-:W-:Y:S01]  /*0700*/  FFMA R15, R9, UR19, R16 ;  /* 0x00000013090f7c23 */ /* 0x000fe20008000010 */
[----:B------:R-:W4:Y:S02]  /*0710*/  LDCU.128 UR16, c[0x3][0x30] ;  /* 0x00c00600ff1077ac */ /* 0x000f240008000c00 */
[----:B------:R-:W5:Y:S01]  /*0720*/  LDS R9, [R18+0x18] ;  /* 0x0000180012097984 */ /* 0x000f620000000800 */
[----:B------:R-:W-:Y:S01]  /*0730*/  LEA R16, R4, R17, 0x2 ;  /* 0x0000001104107211 */ /* 0x000fe200078e10ff */
[----:B---3--:R-:W-:Y:S02]  /*0740*/  FFMA R8, R8, UR12, R15 ;  /* 0x0000000c08087c23 */ /* 0x008fe4000800000f */
[----:B------:R-:W3:Y:S01]  /*0750*/  LDS R4, [R18+0x1c] ;  /* 0x00001c0012047984 */ /* 0x000ee20000000800 */
[----:B------:R-:W-:Y:S01]  /*0760*/  LEA R16, R5, R16, 0x2 ;  /* 0x0000001005107211 */ /* 0x000fe200078e10ff */
[----:B------:R-:W-:-:S02]  /*0770*/  FFMA R7, R7, UR13, R8 ;  /* 0x0000000d07077c23 */ /* 0x000fc40008000008 */
[----:B------:R-:W3:Y:S02]  /*0780*/  LDS R5, [R18+0x20] ;  /* 0x0000200012057984 */ /* 0x000ee40000000800 */
[----:B-1----:R-:W-:Y:S02]  /*0790*/  FFMA R7, R0, UR14, R7 ;  /* 0x0000000e00077c23 */ /* 0x002fe40008000007 */
[----:B------:R-:W1:Y:S02]  /*07a0*/  LDS R15, [R16+0x10] ;  /* 0x00001000100f7984 */ /* 0x000e640000000800 */
[----:B--2---:R-:W-:Y:S02]  /*07b0*/  FFMA R7, R6, UR15, R7 ;  /* 0x0000000f06077c23 */ /* 0x004fe40008000007 */
[----:B------:R-:W2:Y:S01]  /*07c0*/  LDS R17, [R16+0x14] ;  /* 0x0000140010117984 */ /* 0x000ea20000000800 */
[----:B------:R-:W5:Y:S01]  /*07d0*/  LDCU.128 UR12, c[0x3][0x40] ;  /* 0x00c00800ff0c77ac */ /* 0x000f620008000c00 */
[----:B----4-:R-:W-:-:S02]  /*07e0*/  FFMA R10, R10, UR16, R7 ;  /* 0x000000100a0a7c23 */ /* 0x010fc40008000007 */
[----:B------:R-:W4:Y:S01]  /*07f0*/  LDS R19, [R16+0x18] ;  /* 0x0000180010137984 */ /* 0x000f220000000800 */
[----:B------:R-:W1:Y:S01]  /*0800*/  LDC.64 R6, c[0x0][0x388] ;  /* 0x0000e200ff067b82 */ /* 0x000e620000000a00 */
[----:B------:R-:W-:Y:S02]  /*0810*/  FFMA R11, R11, UR17, R10 ;  /* 0x000000110b0b7c23 */ /* 0x000fe4000800000a */
[----:B------:R-:W4:Y:S02]  /*0820*/  LDS R21, [R16+0x1c] ;  /* 0x00001c0010157984 */ /* 0x000f240000000800 */
[----:B0-----:R-:W-:Y:S02]  /*0830*/  FFMA R12, R12, UR18, R11 ;  /* 0x000000120c0c7c23 */ /* 0x001fe4000800000b */
[----:B------:R-:W0:Y:S02]  /*0840*/  LDS R11, [R16+0x20] ;  /* 0x00002000100b7984 */ /* 0x000e240000000800 */
[----:B-----5:R-:W-:Y:S01]  /*0850*/  FFMA R13, R13, UR19, R12 ;  /* 0x000000130d0d7c23 */ /* 0x020fe2000800000c */
[----:B------:R-:W5:Y:S03]  /*0860*/  LDCU.128 UR16, c[0x3][0x50] ;  /* 0x00c00a00ff1077ac */ /* 0x000f660008000c00 */
[----:B------:R-:W-:-:S04]  /*0870*/  FFMA R14, R14, UR12, R13 ;  /* 0x0000000c0e0e7c23 */ /* 0x000fc8000800000d */
[----:B------:R-:W-:-:S04]  /*0880*/  FFMA R9, R9, UR13, R14 ;  /* 0x0000000d09097c23 */ /* 0x000fc8000800000e */
[----:B---3--:R-:W-:Y:S01]  /*0890*/  FFMA R4, R4, UR14, R9 ;  /* 0x0000000e04047c23 */ /* 0x008fe20008000009 */
[----:B-1----:R-:W-:-:S04]  /*08a0*/  IMAD.WIDE R6, R3, 0x4, R6 ;  /* 0x0000000403067825 */ /* 0x002fc800078e0206 */
[----:B------:R-:W-:-:S04]  /*08b0*/  FFMA R4, R5, UR15, R4 ;  /* 0x0000000f05047c23 */ /* 0x000fc80008000004 */
[----:B-----5:R-:W-:-:S04]  /*08c0*/  FFMA R4, R15, UR16, R4 ;  /* 0x000000100f047c23 */ /* 0x020fc80008000004 */
[----:B--2---:R-:W-:-:S04]  /*08d0*/  FFMA R4, R17, UR17, R4 ;  /* 0x0000001111047c23 */ /* 0x004fc80008000004 */
[----:B----4-:R-:W-:-:S04]  /*08e0*/  FFMA R4, R19, UR18, R4 ;  /* 0x0000001213047c23 */ /* 0x010fc80008000004 */
[----:B------:R-:W-:-:S04]  /*08f0*/  FFMA R4, R21, UR19, R4 ;  /* 0x0000001315047c23 */ /* 0x000fc80008000004 */
[----:B0-----:R-:W-:-:S05]  /*0900*/  FFMA R11, R11, UR4, R4 ;  /* 0x000000040b0b7c23 */ /* 0x001fca0008000004 */
[----:B------:R-:W-:Y:S01]  /*0910*/  STG.E desc[UR6][R6.64], R11 ;  /* 0x0000000b06007986 */ /* 0x000fe2000c101906 */
[----:B------:R-:W-:Y:S05]  /*0920*/  EXIT ;  /* 0x000000000000794d */ /* 0x000fea0003800000 */
.L_x_4:
[----:B------:R-:W-:-:S00]  /*0930*/  BRA `(.L_x_4) ;  /* 0xfffffffc00fc7947 */ /* 0x000fc0000383ffff */
[----:B------:R-:W-:-:S00]  /*0940*/  NOP ;  /* 0x0000000000007918 */ /* 0x000fc00000000000 */
        /* <DEDUP_REMOVED lines=11> */
.L_x_5:


//--------------------- .nv.shared._Z11conv2DTiledPKfPfi --------------------------
	.section	.nv.shared._Z11conv2DTiledPKfPfi,"aw",@nobits
	.sectionflags	@""
	.align	16
	.zero		1024


//--------------------- .nv.shared.reserved.0     --------------------------
	.section	.nv.shared.reserved.0,"aw",@nobits
	.weak		__nv_reservedSMEM_offset_0_alias
	.size		__nv_reservedSMEM_offset_0_alias, 0, 64
	.other		__nv_reservedSMEM_offset_0_alias,@"STO_CUDA_RESERVED_SHARED STV_DEFAULT"
__nv_reservedSMEM_offset_0_alias:
	.zero		0
	.zero		64


//--------------------- .nv.constant0._Z11conv2DTiledPKfPfi --------------------------
	.section	.nv.constant0._Z11conv2DTiledPKfPfi,"a",@progbits
	.sectionflags	@""
	.align	4
.nv.constant0._Z11conv2DTiledPKfPfi:
	.zero		916


//--------------------- SYMBOLS --------------------------

	.type		.nv.reservedSmem.offset0,@object
	.size		.nv.reservedSmem.offset0,0x4
	.type		.nv.reservedSmem.cap,@object
	.size		.nv.reservedSmem.cap,0x4
